//
// Generated by NVIDIA NVVM Compiler
//
// Compiler Build ID: CL-36424714
// Cuda compilation tools, release 13.0, V13.0.88
// Based on NVVM 20.0.0
//

.version 9.0
.target sm_100
.address_size 64

	// .globl	_Z9addKernelPiPKiS1_
.const .align 4 .b8 para[16];

.visible .entry _Z9addKernelPiPKiS1_(
	.param .u64 .ptr .align 1 _Z9addKernelPiPKiS1__param_0,
	.param .u64 .ptr .align 1 _Z9addKernelPiPKiS1__param_1,
	.param .u64 .ptr .align 1 _Z9addKernelPiPKiS1__param_2
)
{
	.reg .b32 	%r<6>;
	.reg .b64 	%rd<14>;

	ld.param.u64 	%rd1, [_Z9addKernelPiPKiS1__param_0];
	ld.param.u64 	%rd2, [_Z9addKernelPiPKiS1__param_1];
	ld.param.u64 	%rd3, [_Z9addKernelPiPKiS1__param_2];
	cvta.to.global.u64 	%rd4, %rd1;
	cvta.to.global.u64 	%rd5, %rd3;
	cvta.to.global.u64 	%rd6, %rd2;
	mov.u32 	%r1, %tid.x;
	mul.wide.u32 	%rd7, %r1, 4;
	add.s64 	%rd8, %rd6, %rd7;
	ld.global.u32 	%r2, [%rd8];
	and.b64  	%rd9, %rd7, 12;
	mov.u64 	%rd10, para;
	add.s64 	%rd11, %rd10, %rd9;
	ld.const.u32 	%r3, [%rd11];
	add.s64 	%rd12, %rd5, %rd7;
	ld.global.u32 	%r4, [%rd12];
	mad.lo.s32 	%r5, %r3, %r2, %r4;
	add.s64 	%rd13, %rd4, %rd7;
	st.global.u32 	[%rd13], %r5;
	ret;

}


// ===== COMPILED SASS (sm_100) =====

	.target	sm_100

	.elftype	@"ET_EXEC"


//--------------------- .note.nv.tkinfo           --------------------------
	.section	.note.nv.tkinfo,"",@"SHT_NOTE"
	.sectionflags	@"SHF_NOTE_NV_TKINFO"
	.tkinfo
        /*0018*/ 	.word	0x00000002
        /*0030*/ 	.string	""
        /*0030*/ 	.string	"ptxas"
        /*0030*/ 	.string	"Cuda compilation tools, release 13.0, V13.0.88"
        /*0030*/ 	.string	"Build cuda_13.0.r13.0/compiler.36424714_0"
        /*0030*/ 	.string	"-arch sm_100 -m 64 "



//--------------------- .note.nv.cuinfo           --------------------------
	.section	.note.nv.cuinfo,"",@"SHT_NOTE"
	.sectionflags	@"SHF_NOTE_NV_CUINFO"
        /*0018*/ 	.short	0x0002
        /*001a*/ 	.short	0x0064
        /*001c*/ 	.short	0x0082
	.zero		2


//--------------------- .nv.info                  --------------------------
	.section	.nv.info,"",@"SHT_CUDA_INFO"
	.align	4


	//----- nvinfo : EIATTR_REGCOUNT
	.align		4
        /*0000*/ 	.byte	0x04, 0x2f
        /*0002*/ 	.short	(.L_2 - .L_1)
	.align		4
.L_1:
        /*0004*/ 	.word	index@(_Z9addKernelPiPKiS1_)
        /*0008*/ 	.word	0x0000000c


	//----- nvinfo : EIATTR_FRAME_SIZE
	.align		4
.L_2:
        /*000c*/ 	.byte	0x04, 0x11
        /*000e*/ 	.short	(.L_4 - .L_3)
	.align		4
.L_3:
        /*0010*/ 	.word	index@(_Z9addKernelPiPKiS1_)
        /*0014*/ 	.word	0x00000000


	//----- nvinfo : EIATTR_MIN_STACK_SIZE
	.align		4
.L_4:
        /*0018*/ 	.byte	0x04, 0x12
        /*001a*/ 	.short	(.L_6 - .L_5)
	.align		4
.L_5:
        /*001c*/ 	.word	index@(_Z9addKernelPiPKiS1_)
        /*0020*/ 	.word	0x00000000
.L_6:


//--------------------- .nv.compat                --------------------------
	.section	.nv.compat,"",@"SHT_CUDA_COMPAT_INFO"
	.align	4
        /*0000*/ 	.byte	0x02, 0x09, 0x00, 0x00, 0x02, 0x02, 0x01, 0x00, 0x02, 0x05, 0x05, 0x00, 0x03, 0x07, 0x01, 0x01
        /*0010*/ 	.byte	0x02, 0x03, 0x00, 0x00, 0x02, 0x06, 0x01, 0x00, 0x04, 0x0b, 0x08, 0x00, 0x09, 0x00, 0x00, 0x00
        /*0020*/ 	.byte	0x00, 0x00, 0x00, 0x00


//--------------------- .nv.info._Z9addKernelPiPKiS1_ --------------------------
	.section	.nv.info._Z9addKernelPiPKiS1_,"",@"SHT_CUDA_INFO"
	.sectionflags	@""
	.align	4


	//----- nvinfo : EIATTR_CUDA_API_VERSION
	.align		4
        /*0000*/ 	.byte	0x04, 0x37
        /*0002*/ 	.short	(.L_8 - .L_7)
.L_7:
        /*0004*/ 	.word	0x00000082


	//----- nvinfo : EIATTR_KPARAM_INFO
	.align		4
.L_8:
        /*0008*/ 	.byte	0x04, 0x17
        /*000a*/ 	.short	(.L_10 - .L_9)
.L_9:
        /*000c*/ 	.word	0x00000000
        /*0010*/ 	.short	0x0002
        /*0012*/ 	.short	0x0010
        /*0014*/ 	.byte	0x00, 0xf5, 0x21, 0x00


	//----- nvinfo : EIATTR_KPARAM_INFO
	.align		4
.L_10:
        /*0018*/ 	.byte	0x04, 0x17
        /*001a*/ 	.short	(.L_12 - .L_11)
.L_11:
        /*001c*/ 	.word	0x00000000
        /*0020*/ 	.short	0x0001
        /*0022*/ 	.short	0x0008
        /*0024*/ 	.byte	0x00, 0xf5, 0x21, 0x00


	//----- nvinfo : EIATTR_KPARAM_INFO
	.align		4
.L_12:
        /*0028*/ 	.byte	0x04, 0x17
        /*002a*/ 	.short	(.L_14 - .L_13)
.L_13:
        /*002c*/ 	.word	0x00000000
        /*0030*/ 	.short	0x0000
        /*0032*/ 	.short	0x0000
        /*0034*/ 	.byte	0x00, 0xf5, 0x21, 0x00


	//----- nvinfo : EIATTR_SPARSE_MMA_MASK
	.align		4
.L_14:
        /*0038*/ 	.byte	0x03, 0x50
        /*003a*/ 	.short	0x0000


	//----- nvinfo : EIATTR_MAXREG_COUNT
	.align		4
        /*003c*/ 	.byte	0x03, 0x1b
        /*003e*/ 	.short	0x00ff


	//----- nvinfo : EIATTR_MERCURY_ISA_VERSION
	.align		4
        /*0040*/ 	.byte	0x03, 0x5f
        /*0042*/ 	.short	0x0101


	//----- nvinfo : EIATTR_VRC_CTA_INIT_COUNT
	.align		4
        /*0044*/ 	.byte	0x02, 0x4a
	.zero		1
	.zero		1


	//----- nvinfo : EIATTR_EXIT_INSTR_OFFSETS
	.align		4
        /*0048*/ 	.byte	0x04, 0x1c
        /*004a*/ 	.short	(.L_16 - .L_15)


	//   ....[0]....
.L_15:
        /*004c*/ 	.word	0x00000120


	//----- nvinfo : EIATTR_CBANK_PARAM_SIZE
	.align		4
.L_16:
        /*0050*/ 	.byte	0x03, 0x19
        /*0052*/ 	.short	0x0018


	//----- nvinfo : EIATTR_PARAM_CBANK
	.align		4
        /*0054*/ 	.byte	0x04, 0x0a
        /*0056*/ 	.short	(.L_18 - .L_17)
	.align		4
.L_17:
        /*0058*/ 	.word	index@(.nv.constant0._Z9addKernelPiPKiS1_)
        /*005c*/ 	.short	0x0380
        /*005e*/ 	.short	0x0018


	//----- nvinfo : EIATTR_SW_WAR
	.align		4
.L_18:
        /*0060*/ 	.byte	0x04, 0x36
        /*0062*/ 	.short	(.L_20 - .L_19)
.L_19:
        /*0064*/ 	.word	0x00000008
.L_20:


//--------------------- .nv.callgraph             --------------------------
	.section	.nv.callgraph,"",@"SHT_CUDA_CALLGRAPH"
	.align	4
	.sectionentsize	8
	.align		4
        /*0000*/ 	.word	0x00000000
	.align		4
        /*0004*/ 	.word	0xffffffff
	.align		4
        /*0008*/ 	.word	0x00000000
	.align		4
        /*000c*/ 	.word	0xfffffffe
	.align		4
        /*0010*/ 	.word	0x00000000
	.align		4
        /*0014*/ 	.word	0xfffffffd
	.align		4
        /*0018*/ 	.word	0x00000000
	.align		4
        /*001c*/ 	.word	0xfffffffc


//--------------------- .nv.constant3             --------------------------
	.section	.nv.constant3,"a",@progbits
	.align	4
.nv.constant3:
	.type		para,@object
	.size		para,(.L_0 - para)
para:
	.zero		16
.L_0:


//--------------------- .text._Z9addKernelPiPKiS1_ --------------------------
	.section	.text._Z9addKernelPiPKiS1_,"ax",@progbits
	.align	128
        .global         _Z9addKernelPiPKiS1_
        .type           _Z9addKernelPiPKiS1_,@function
        .size           _Z9addKernelPiPKiS1_,(.L_x_1 - _Z9addKernelPiPKiS1_)
        .other          _Z9addKernelPiPKiS1_,@"STO_CUDA_ENTRY STV_DEFAULT"
_Z9addKernelPiPKiS1_:
.text._Z9addKernelPiPKiS1_:
[----:B------:R-:W-:Y:S01]  /*0000*/  LDC R1, c[0x0][0x37c] ;  /* 0x0000df00ff017b82 */ /* 0x000fe20000000800 */
[----:B------:R-:W0:Y:S01]  /*0010*/  S2R R2, SR_TID.X ;  /* 0x0000000000027919 */ /* 0x000e220000002100 */
[----:B------:R-:W1:Y:S01]  /*0020*/  LDCU.128 UR8, c[0x0][0x380] ;  /* 0x00007000ff0877ac */ /* 0x000e620008000c00 */
[----:B------:R-:W2:Y:S01]  /*0030*/  LDCU.64 UR6, c[0x0][0x390] ;  /* 0x00007200ff0677ac */ /* 0x000ea20008000a00 */
[----:B------:R-:W3:Y:S01]  /*0040*/  LDCU.64 UR4, c[0x0][0x358] ;  /* 0x00006b00ff0477ac */ /* 0x000ee20008000a00 */
[----:B0-----:R-:W-:-:S03]  /*0050*/  IMAD.WIDE.U32 R2, R2, 0x4, RZ ;  /* 0x0000000402027825 */ /* 0x001fc600078e00ff */
[C---:B-1----:R-:W-:Y:S02]  /*0060*/  IADD3 R4, P0, PT, R2.reuse, UR10, RZ ;  /* 0x0000000a02047c10 */ /* 0x042fe4000ff1e0ff */
[----:B--2---:R-:W-:Y:S02]  /*0070*/  IADD3 R6, P1, PT, R2, UR6, RZ ;  /* 0x0000000602067c10 */ /* 0x004fe4000ff3e0ff */
[C---:B------:R-:W-:Y:S02]  /*0080*/  IADD3.X R5, PT, PT, R3.reuse, UR11, RZ, P0, !PT ;  /* 0x0000000b03057c10 */ /* 0x040fe400087fe4ff */
[----:B------:R-:W-:-:S03]  /*0090*/  IADD3.X R7, PT, PT, R3, UR7, RZ, P1, !PT ;  /* 0x0000000703077c10 */ /* 0x000fc60008ffe4ff */
[----:B---3--:R-:W2:Y:S04]  /*00a0*/  LDG.E R4, desc[UR4][R4.64] ;  /* 0x0000000404047981 */ /* 0x008ea8000c1e1900 */
[----:B------:R-:W2:Y:S01]  /*00b0*/  LDG.E R6, desc[UR4][R6.64] ;  /* 0x0000000406067981 */ /* 0x000ea2000c1e1900 */
[C---:B------:R-:W-:Y:S02]  /*00c0*/  LOP3.LUT R0, R2.reuse, 0xc, RZ, 0xc0, !PT ;  /* 0x0000000c02007812 */ /* 0x040fe400078ec0ff */
[----:B------:R-:W-:Y:S02]  /*00d0*/  IADD3 R2, P0, PT, R2, UR8, RZ ;  /* 0x0000000802027c10 */ /* 0x000fe4000ff1e0ff */
[----:B------:R-:W2:Y:S02]  /*00e0*/  LDC R9, c[0x3][R0] ;  /* 0x00c0000000097b82 */ /* 0x000ea40000000800 */
[----:B------:R-:W-:Y:S01]  /*00f0*/  IADD3.X R3, PT, PT, R3, UR9, RZ, P0, !PT ;  /* 0x0000000903037c10 */ /* 0x000fe200087fe4ff */
[----:B--2---:R-:W-:-:S05]  /*0100*/  IMAD R9, R4, R9, R6 ;  /* 0x0000000904097224 */ /* 0x004fca00078e0206 */
[----:B------:R-:W-:Y:S01]  /*0110*/  STG.E desc[UR4][R2.64], R9 ;  /* 0x0000000902007986 */ /* 0x000fe2000c101904 */
[----:B------:R-:W-:Y:S05]  /*0120*/  EXIT ;  /* 0x000000000000794d */ /* 0x000fea0003800000 */
.L_x_0:
[----:B------:R-:W-:-:S00]  /*0130*/  BRA `(.L_x_0) ;  /* 0xfffffffc00fc7947 */ /* 0x000fc0000383ffff */
[----:B------:R-:W-:-:S00]  /*0140*/  NOP ;  /* 0x0000000000007918 */ /* 0x000fc00000000000 */
        /* <DEDUP_REMOVED lines=11> */
.L_x_1:


//--------------------- .nv.shared.reserved.0     --------------------------
	.section	.nv.shared.reserved.0,"aw",@nobits
	.weak		__nv_reservedSMEM_offset_0_alias
	.size		__nv_reservedSMEM_offset_0_alias, 0, 64
	.other		__nv_reservedSMEM_offset_0_alias,@"STO_CUDA_RESERVED_SHARED STV_DEFAULT"
__nv_reservedSMEM_offset_0_alias:
	.zero		0
	.zero		64


//--------------------- .nv.constant0._Z9addKernelPiPKiS1_ --------------------------
	.section	.nv.constant0._Z9addKernelPiPKiS1_,"a",@progbits
	.sectionflags	@""
	.align	4
.nv.constant0._Z9addKernelPiPKiS1_:
	.zero		920


//--------------------- SYMBOLS --------------------------

	.type		.nv.reservedSmem.offset0,@object
	.size		.nv.reservedSmem.offset0,0x4
